	.headerflags	@"EF_CUDA_TEXMODE_UNIFIED EF_CUDA_64BIT_ADDRESS EF_CUDA_ACCELERATORS EF_CUDA_SM90 EF_CUDA_VIRTUAL_SM(EF_CUDA_SM90)"
	.elftype	@"ET_EXEC"


//--------------------- .nv.info                  --------------------------
	.section	.nv.info,"",@"SHT_CUDA_INFO"
	.align	4


	//----- nvinfo : EIATTR_REGCOUNT
	.align		4
        /*0000*/ 	.byte	0x04, 0x2f
        /*0002*/ 	.short	(.L_1 - .L_0)
	.align		4
.L_0:
        /*0004*/ 	.word	index@(triton_poi_fused_glu_1)
        /*0008*/ 	.word	0x0000000c


	//----- nvinfo : EIATTR_MIN_STACK_SIZE
	.align		4
.L_1:
        /*000c*/ 	.byte	0x04, 0x12
        /*000e*/ 	.short	(.L_3 - .L_2)
	.align		4
.L_2:
        /*0010*/ 	.word	index@(triton_poi_fused_glu_1)
        /*0014*/ 	.word	0x00000000


	//----- nvinfo : EIATTR_FRAME_SIZE
	.align		4
.L_3:
        /*0018*/ 	.byte	0x04, 0x11
        /*001a*/ 	.short	(.L_5 - .L_4)
	.align		4
.L_4:
        /*001c*/ 	.word	index@(triton_poi_fused_glu_1)
        /*0020*/ 	.word	0x00000000


	//----- nvinfo : EIATTR_MIN_STACK_SIZE
	.align		4
.L_5:
        /*0024*/ 	.byte	0x04, 0x12
        /*0026*/ 	.short	(.L_7 - .L_6)
	.align		4
.L_6:
        /*0028*/ 	.word	index@(triton_poi_fused_glu_1)
        /*002c*/ 	.word	0x00000000
.L_7:


//--------------------- .nv.info.triton_poi_fused_glu_1 --------------------------
	.section	.nv.info.triton_poi_fused_glu_1,"",@"SHT_CUDA_INFO"
	.sectionflags	@""
	.align	4


	//----- nvinfo : EIATTR_CUDA_API_VERSION
	.align		4
        /*0000*/ 	.byte	0x04, 0x37
        /*0002*/ 	.short	(.L_9 - .L_8)
.L_8:
        /*0004*/ 	.word	0x0000007c


	//----- nvinfo : EIATTR_KPARAM_INFO
	.align		4
.L_9:
        /*0008*/ 	.byte	0x04, 0x17
        /*000a*/ 	.short	(.L_11 - .L_10)
.L_10:
        /*000c*/ 	.word	0x00000000
        /*0010*/ 	.short	0x0002
        /*0012*/ 	.short	0x0010
        /*0014*/ 	.byte	0x00, 0xf0, 0x11, 0x00


	//----- nvinfo : EIATTR_KPARAM_INFO
	.align		4
.L_11:
        /*0018*/ 	.byte	0x04, 0x17
        /*001a*/ 	.short	(.L_13 - .L_12)
.L_12:
        /*001c*/ 	.word	0x00000000
        /*0020*/ 	.short	0x0001
        /*0022*/ 	.short	0x0008
        /*0024*/ 	.byte	0x00, 0xf4, 0x21, 0x00


	//----- nvinfo : EIATTR_KPARAM_INFO
	.align		4
.L_13:
        /*0028*/ 	.byte	0x04, 0x17
        /*002a*/ 	.short	(.L_15 - .L_14)
.L_14:
        /*002c*/ 	.word	0x00000000
        /*0030*/ 	.short	0x0000
        /*0032*/ 	.short	0x0000
        /*0034*/ 	.byte	0x00, 0xf4, 0x21, 0x00


	//----- nvinfo : EIATTR_SPARSE_MMA_MASK
	.align		4
.L_15:
        /*0038*/ 	.byte	0x03, 0x50
        /*003a*/ 	.short	0x0000


	//----- nvinfo : EIATTR_MAXREG_COUNT
	.align		4
        /*003c*/ 	.byte	0x03, 0x1b
        /*003e*/ 	.short	0x00ff


	//----- nvinfo : EIATTR_EXIT_INSTR_OFFSETS
	.align		4
        /*0040*/ 	.byte	0x04, 0x1c
        /*0042*/ 	.short	(.L_17 - .L_16)


	//   ....[0]....
.L_16:
        /*0044*/ 	.word	0x00000250


	//   ....[1]....
        /*0048*/ 	.word	0x00000270


	//----- nvinfo : EIATTR_REQNTID
	.align		4
.L_17:
        /*004c*/ 	.byte	0x04, 0x10
        /*004e*/ 	.short	(.L_19 - .L_18)
.L_18:
        /*0050*/ 	.word	0x00000080
        /*0054*/ 	.word	0x00000001
        /*0058*/ 	.word	0x00000001


	//----- nvinfo : EIATTR_CBANK_PARAM_SIZE
	.align		4
.L_19:
        /*005c*/ 	.byte	0x03, 0x19
        /*005e*/ 	.short	0x0014


	//----- nvinfo : EIATTR_PARAM_CBANK
	.align		4
        /*0060*/ 	.byte	0x04, 0x0a
        /*0062*/ 	.short	(.L_21 - .L_20)
	.align		4
.L_20:
        /*0064*/ 	.word	index@(.nv.constant0.triton_poi_fused_glu_1)
        /*0068*/ 	.short	0x0210
        /*006a*/ 	.short	0x0014


	//----- nvinfo : EIATTR_SW_WAR
	.align		4
.L_21:
        /*006c*/ 	.byte	0x04, 0x36
        /*006e*/ 	.short	(.L_23 - .L_22)
.L_22:
        /*0070*/ 	.word	0x00000008
.L_23:


//--------------------- .nv.callgraph             --------------------------
	.section	.nv.callgraph,"",@"SHT_CUDA_CALLGRAPH"
	.align	4
	.sectionentsize	8
	.align		4
        /*0000*/ 	.word	0x00000000
	.align		4
        /*0004*/ 	.word	0xffffffff
	.align		4
        /*0008*/ 	.word	0x00000000
	.align		4
        /*000c*/ 	.word	0xfffffffe
	.align		4
        /*0010*/ 	.word	0x00000000
	.align		4
        /*0014*/ 	.word	0xfffffffd
	.align		4
        /*0018*/ 	.word	0x00000000
	.align		4
        /*001c*/ 	.word	0xfffffffc


//--------------------- .text.triton_poi_fused_glu_1 --------------------------
	.section	.text.triton_poi_fused_glu_1,"ax",@progbits
	.align	128
        .global         triton_poi_fused_glu_1
        .type           triton_poi_fused_glu_1,@function
        .size           triton_poi_fused_glu_1,(.L_x_1 - triton_poi_fused_glu_1)
        .other          triton_poi_fused_glu_1,@"STO_CUDA_ENTRY STV_DEFAULT"
triton_poi_fused_glu_1:
.text.triton_poi_fused_glu_1:
[----:B------:R-:W0:Y:S02]  /*0000*/  LDC R1, c[0x0][0x28] ;  /* 0x00000a00ff017b82 */ /* 0x000e240000000800 */
[----:B------:R-:W1:Y:S01]  /*0010*/  S2R R0, SR_TID.X ;  /* 0x0000000000007919 */ /* 0x000e620000002100 */
[----:B------:R-:W2:Y:S01]  /*0020*/  LDC.64 R2, c[0x0][0x210] ;  /* 0x00008400ff027b82 */ /* 0x000ea20000000a00 */
[----:B------:R-:W-:Y:S01]  /*0030*/  IMAD.MOV.U32 R6, RZ, RZ, RZ ;  /* 0x000000ffff067224 */ /* 0x000fe200078e00ff */
[----:B------:R-:W-:Y:S01]  /*0040*/  ULDC.64 UR4, c[0x0][0x208] ;  /* 0x0000820000047ab9 */ /* 0x000fe20000000a00 */
[----:B------:R-:W3:Y:S01]  /*0050*/  S2R R7, SR_CTAID.X ;  /* 0x0000000000077919 */ /* 0x000ee20000002500 */
[----:B-1----:R-:W-:-:S04]  /*0060*/  LOP3.LUT R0, R0, 0x7f, RZ, 0xc0, !PT ;  /* 0x0000007f00007812 */ /* 0x002fc800078ec0ff */
[----:B---3--:R-:W-:-:S04]  /*0070*/  LEA R7, R7, R0, 0x7 ;  /* 0x0000000007077211 */ /* 0x008fc800078e38ff */
[----:B------:R-:W-:Y:S02]  /*0080*/  SHF.R.S32.HI R0, RZ, 0x1f, R7 ;  /* 0x0000001fff007819 */ /* 0x000fe40000011407 */
[----:B------:R-:W-:Y:S02]  /*0090*/  ISETP.GE.AND P0, PT, R7, 0x100, PT ;  /* 0x000001000700780c */ /* 0x000fe40003f06270 */
[----:B------:R-:W-:-:S04]  /*00a0*/  LEA.HI R0, R0, R7, RZ, 0x6 ;  /* 0x0000000700007211 */ /* 0x000fc800078f30ff */
[C---:B------:R-:W-:Y:S02]  /*00b0*/  SHF.L.U32 R4, R0.reuse, 0x1, RZ ;  /* 0x0000000100047819 */ /* 0x040fe400000006ff */
[----:B------:R-:W-:Y:S02]  /*00c0*/  LOP3.LUT R0, R0, 0xffffffc0, RZ, 0xc0, !PT ;  /* 0xffffffc000007812 */ /* 0x000fe400078ec0ff */
[----:B------:R-:W-:-:S04]  /*00d0*/  LOP3.LUT R4, R4, 0xffffff80, RZ, 0xc0, !PT ;  /* 0xffffff8004047812 */ /* 0x000fc800078ec0ff */
[----:B------:R-:W-:-:S04]  /*00e0*/  IADD3 R9, R4, R7, -R0 ;  /* 0x0000000704097210 */ /* 0x000fc80007ffe800 */
[----:B------:R-:W-:-:S05]  /*00f0*/  IADD3 R5, R9, 0x40, RZ ;  /* 0x0000004009057810 */ /* 0x000fca0007ffe0ff */
[----:B--2---:R-:W-:-:S05]  /*0100*/  IMAD.WIDE R4, R5, 0x4, R2 ;  /* 0x0000000405047825 */ /* 0x004fca00078e0202 */
[----:B------:R1:W2:Y:S01]  /*0110*/  @!P0 LDG.E R6, desc[UR4][R4.64] ;  /* 0x0000000404068981 */ /* 0x0002a2000c1e1900 */
[----:B------:R-:W-:Y:S01]  /*0120*/  HFMA2.MMA R0, -RZ, RZ, 0, 0 ;  /* 0x00000000ff007435 */ /* 0x000fe200000001ff */
[----:B------:R-:W-:Y:S01]  /*0130*/  IMAD.WIDE R2, R9, 0x4, R2 ;  /* 0x0000000409027825 */ /* 0x000fe200078e0202 */
[----:B-1----:R-:W1:Y:S08]  /*0140*/  LDC.64 R4, c[0x0][0x218] ;  /* 0x00008600ff047b82 */ /* 0x002e700000000a00 */
[----:B------:R3:W4:Y:S02]  /*0150*/  @!P0 LDG.E R0, desc[UR4][R2.64] ;  /* 0x0000000402008981 */ /* 0x000724000c1e1900 */
[----:B---3--:R-:W-:-:S02]  /*0160*/  IMAD.MOV.U32 R3, RZ, RZ, 0x3e800000 ;  /* 0x3e800000ff037424 */ /* 0x008fc400078e00ff */
[----:B--2---:R-:W-:-:S04]  /*0170*/  FADD R6, RZ, -R6 ;  /* 0x80000006ff067221 */ /* 0x004fc80000000000 */
[----:B------:R-:W-:-:S05]  /*0180*/  FMUL R6, R6, 1.4426950216293334961 ;  /* 0x3fb8aa3b06067820 */ /* 0x000fca0000400000 */
[----:B------:R-:W-:-:S13]  /*0190*/  FSETP.GEU.AND P1, PT, R6, -126, PT ;  /* 0xc2fc00000600780b */ /* 0x000fda0003f2e000 */
[----:B------:R-:W-:-:S04]  /*01a0*/  @!P1 FMUL R6, R6, 0.5 ;  /* 0x3f00000006069820 */ /* 0x000fc80000400000 */
[----:B------:R-:W2:Y:S02]  /*01b0*/  MUFU.EX2 R8, R6 ;  /* 0x0000000600087308 */ /* 0x000ea40000000800 */
[----:B--2---:R-:W-:-:S04]  /*01c0*/  @!P1 FMUL R8, R8, R8 ;  /* 0x0000000808089220 */ /* 0x004fc80000400000 */
[----:B------:R-:W-:-:S05]  /*01d0*/  FADD R8, R8, 1 ;  /* 0x3f80000008087421 */ /* 0x000fca0000000000 */
[----:B------:R-:W-:-:S04]  /*01e0*/  FSETP.GT.AND P1, PT, R8, 8.50705917302346158658e+37, PT ;  /* 0x7e8000000800780b */ /* 0x000fc80003f24000 */
[----:B------:R-:W-:-:S09]  /*01f0*/  FSEL R3, R3, 1, P1 ;  /* 0x3f80000003037808 */ /* 0x000fd20000800000 */
[----:B------:R-:W-:-:S06]  /*0200*/  @P1 FMUL R8, R8, 0.25 ;  /* 0x3e80000008081820 */ /* 0x000fcc0000400000 */
[----:B------:R-:W2:Y:S02]  /*0210*/  MUFU.RCP R8, R8 ;  /* 0x0000000800087308 */ /* 0x000ea40000001000 */
[----:B--2---:R-:W-:Y:S01]  /*0220*/  FMUL R9, R8, R3 ;  /* 0x0000000308097220 */ /* 0x004fe20000400000 */
[----:B-1----:R-:W-:-:S04]  /*0230*/  IMAD.WIDE R2, R7, 0x4, R4 ;  /* 0x0000000407027825 */ /* 0x002fc800078e0204 */
[----:B----4-:R-:W-:Y:S01]  /*0240*/  FMUL R9, R9, R0 ;  /* 0x0000000009097220 */ /* 0x010fe20000400000 */
[----:B------:R-:W-:Y:S06]  /*0250*/  @P0 EXIT ;  /* 0x000000000000094d */ /* 0x000fec0003800000 */
[----:B------:R-:W-:Y:S01]  /*0260*/  STG.E desc[UR4][R2.64], R9 ;  /* 0x0000000902007986 */ /* 0x000fe2000c101904 */
[----:B------:R-:W-:Y:S05]  /*0270*/  EXIT ;  /* 0x000000000000794d */ /* 0x000fea0003800000 */
.L_x_0:
[----:B------:R-:W-:-:S00]  /*0280*/  BRA `(.L_x_0) ;  /* 0xfffffffc00fc7947 */ /* 0x000fc0000383ffff */
[----:B------:R-:W-:-:S00]  /*0290*/  NOP ;  /* 0x0000000000007918 */ /* 0x000fc00000000000 */
        /* <DEDUP_REMOVED lines=14> */
.L_x_1:


//--------------------- .nv.constant0.triton_poi_fused_glu_1 --------------------------
	.section	.nv.constant0.triton_poi_fused_glu_1,"a",@progbits
	.sectionflags	@""
	.align	4
.nv.constant0.triton_poi_fused_glu_1:
	.zero		548
